//
// Generated by NVIDIA NVVM Compiler
//
// Compiler Build ID: CL-36424714
// Cuda compilation tools, release 13.0, V13.0.88
// Based on NVVM 20.0.0
//

.version 9.0
.target sm_100
.address_size 64

	// .globl	_Z3addPiS_S_i

.visible .entry _Z3addPiS_S_i(
	.param .u64 .ptr .align 1 _Z3addPiS_S_i_param_0,
	.param .u64 .ptr .align 1 _Z3addPiS_S_i_param_1,
	.param .u64 .ptr .align 1 _Z3addPiS_S_i_param_2,
	.param .u32 _Z3addPiS_S_i_param_3
)
{
	.reg .pred 	%p<2>;
	.reg .b32 	%r<9>;
	.reg .b64 	%rd<11>;

	ld.param.u64 	%rd1, [_Z3addPiS_S_i_param_0];
	ld.param.u64 	%rd2, [_Z3addPiS_S_i_param_1];
	ld.param.u64 	%rd3, [_Z3addPiS_S_i_param_2];
	ld.param.u32 	%r2, [_Z3addPiS_S_i_param_3];
	mov.u32 	%r3, %tid.x;
	mov.u32 	%r4, %ctaid.x;
	mov.u32 	%r5, %ntid.x;
	mad.lo.s32 	%r1, %r4, %r5, %r3;
	setp.ge.s32 	%p1, %r1, %r2;
	@%p1 bra 	$L__BB0_2;
	cvta.to.global.u64 	%rd4, %rd2;
	cvta.to.global.u64 	%rd5, %rd3;
	cvta.to.global.u64 	%rd6, %rd1;
	mul.wide.s32 	%rd7, %r1, 4;
	add.s64 	%rd8, %rd4, %rd7;
	ld.global.u32 	%r6, [%rd8];
	add.s64 	%rd9, %rd5, %rd7;
	ld.global.u32 	%r7, [%rd9];
	add.s32 	%r8, %r7, %r6;
	add.s64 	%rd10, %rd6, %rd7;
	st.global.u32 	[%rd10], %r8;
$L__BB0_2:
	ret;

}


// ===== COMPILED SASS (sm_100) =====

	.target	sm_100

	.elftype	@"ET_EXEC"


//--------------------- .note.nv.tkinfo           --------------------------
	.section	.note.nv.tkinfo,"",@"SHT_NOTE"
	.sectionflags	@"SHF_NOTE_NV_TKINFO"
	.tkinfo
        /*0018*/ 	.word	0x00000002
        /*0030*/ 	.string	""
        /*0030*/ 	.string	"ptxas"
        /*0030*/ 	.string	"Cuda compilation tools, release 13.0, V13.0.88"
        /*0030*/ 	.string	"Build cuda_13.0.r13.0/compiler.36424714_0"
        /*0030*/ 	.string	"-arch sm_100 -m 64 "



//--------------------- .note.nv.cuinfo           --------------------------
	.section	.note.nv.cuinfo,"",@"SHT_NOTE"
	.sectionflags	@"SHF_NOTE_NV_CUINFO"
        /*0018*/ 	.short	0x0002
        /*001a*/ 	.short	0x0064
        /*001c*/ 	.short	0x0082
	.zero		2


//--------------------- .nv.info                  --------------------------
	.section	.nv.info,"",@"SHT_CUDA_INFO"
	.align	4


	//----- nvinfo : EIATTR_REGCOUNT
	.align		4
        /*0000*/ 	.byte	0x04, 0x2f
        /*0002*/ 	.short	(.L_1 - .L_0)
	.align		4
.L_0:
        /*0004*/ 	.word	index@(_Z3addPiS_S_i)
        /*0008*/ 	.word	0x0000000c


	//----- nvinfo : EIATTR_FRAME_SIZE
	.align		4
.L_1:
        /*000c*/ 	.byte	0x04, 0x11
        /*000e*/ 	.short	(.L_3 - .L_2)
	.align		4
.L_2:
        /*0010*/ 	.word	index@(_Z3addPiS_S_i)
        /*0014*/ 	.word	0x00000000


	//----- nvinfo : EIATTR_MIN_STACK_SIZE
	.align		4
.L_3:
        /*0018*/ 	.byte	0x04, 0x12
        /*001a*/ 	.short	(.L_5 - .L_4)
	.align		4
.L_4:
        /*001c*/ 	.word	index@(_Z3addPiS_S_i)
        /*0020*/ 	.word	0x00000000
.L_5:


//--------------------- .nv.compat                --------------------------
	.section	.nv.compat,"",@"SHT_CUDA_COMPAT_INFO"
	.align	4
        /*0000*/ 	.byte	0x02, 0x09, 0x00, 0x00, 0x02, 0x02, 0x01, 0x00, 0x02, 0x05, 0x05, 0x00, 0x03, 0x07, 0x01, 0x01
        /*0010*/ 	.byte	0x02, 0x03, 0x00, 0x00, 0x02, 0x06, 0x01, 0x00, 0x04, 0x0b, 0x08, 0x00, 0x09, 0x00, 0x00, 0x00
        /*0020*/ 	.byte	0x00, 0x00, 0x00, 0x00


//--------------------- .nv.info._Z3addPiS_S_i    --------------------------
	.section	.nv.info._Z3addPiS_S_i,"",@"SHT_CUDA_INFO"
	.sectionflags	@""
	.align	4


	//----- nvinfo : EIATTR_CUDA_API_VERSION
	.align		4
        /*0000*/ 	.byte	0x04, 0x37
        /*0002*/ 	.short	(.L_7 - .L_6)
.L_6:
        /*0004*/ 	.word	0x00000082


	//----- nvinfo : EIATTR_KPARAM_INFO
	.align		4
.L_7:
        /*0008*/ 	.byte	0x04, 0x17
        /*000a*/ 	.short	(.L_9 - .L_8)
.L_8:
        /*000c*/ 	.word	0x00000000
        /*0010*/ 	.short	0x0003
        /*0012*/ 	.short	0x0018
        /*0014*/ 	.byte	0x00, 0xf0, 0x11, 0x00


	//----- nvinfo : EIATTR_KPARAM_INFO
	.align		4
.L_9:
        /*0018*/ 	.byte	0x04, 0x17
        /*001a*/ 	.short	(.L_11 - .L_10)
.L_10:
        /*001c*/ 	.word	0x00000000
        /*0020*/ 	.short	0x0002
        /*0022*/ 	.short	0x0010
        /*0024*/ 	.byte	0x00, 0xf5, 0x21, 0x00


	//----- nvinfo : EIATTR_KPARAM_INFO
	.align		4
.L_11:
        /*0028*/ 	.byte	0x04, 0x17
        /*002a*/ 	.short	(.L_13 - .L_12)
.L_12:
        /*002c*/ 	.word	0x00000000
        /*0030*/ 	.short	0x0001
        /*0032*/ 	.short	0x0008
        /*0034*/ 	.byte	0x00, 0xf5, 0x21, 0x00


	//----- nvinfo : EIATTR_KPARAM_INFO
	.align		4
.L_13:
        /*0038*/ 	.byte	0x04, 0x17
        /*003a*/ 	.short	(.L_15 - .L_14)
.L_14:
        /*003c*/ 	.word	0x00000000
        /*0040*/ 	.short	0x0000
        /*0042*/ 	.short	0x0000
        /*0044*/ 	.byte	0x00, 0xf5, 0x21, 0x00


	//----- nvinfo : EIATTR_SPARSE_MMA_MASK
	.align		4
.L_15:
        /*0048*/ 	.byte	0x03, 0x50
        /*004a*/ 	.short	0x0000


	//----- nvinfo : EIATTR_MAXREG_COUNT
	.align		4
        /*004c*/ 	.byte	0x03, 0x1b
        /*004e*/ 	.short	0x00ff


	//----- nvinfo : EIATTR_MERCURY_ISA_VERSION
	.align		4
        /*0050*/ 	.byte	0x03, 0x5f
        /*0052*/ 	.short	0x0101


	//----- nvinfo : EIATTR_VRC_CTA_INIT_COUNT
	.align		4
        /*0054*/ 	.byte	0x02, 0x4a
	.zero		1
	.zero		1


	//----- nvinfo : EIATTR_EXIT_INSTR_OFFSETS
	.align		4
        /*0058*/ 	.byte	0x04, 0x1c
        /*005a*/ 	.short	(.L_17 - .L_16)


	//   ....[0]....
.L_16:
        /*005c*/ 	.word	0x00000070


	//   ....[1]....
        /*0060*/ 	.word	0x00000130


	//----- nvinfo : EIATTR_CBANK_PARAM_SIZE
	.align		4
.L_17:
        /*0064*/ 	.byte	0x03, 0x19
        /*0066*/ 	.short	0x001c


	//----- nvinfo : EIATTR_PARAM_CBANK
	.align		4
        /*0068*/ 	.byte	0x04, 0x0a
        /*006a*/ 	.short	(.L_19 - .L_18)
	.align		4
.L_18:
        /*006c*/ 	.word	index@(.nv.constant0._Z3addPiS_S_i)
        /*0070*/ 	.short	0x0380
        /*0072*/ 	.short	0x001c


	//----- nvinfo : EIATTR_SW_WAR
	.align		4
.L_19:
        /*0074*/ 	.byte	0x04, 0x36
        /*0076*/ 	.short	(.L_21 - .L_20)
.L_20:
        /*0078*/ 	.word	0x00000008
.L_21:


//--------------------- .nv.callgraph             --------------------------
	.section	.nv.callgraph,"",@"SHT_CUDA_CALLGRAPH"
	.align	4
	.sectionentsize	8
	.align		4
        /*0000*/ 	.word	0x00000000
	.align		4
        /*0004*/ 	.word	0xffffffff
	.align		4
        /*0008*/ 	.word	0x00000000
	.align		4
        /*000c*/ 	.word	0xfffffffe
	.align		4
        /*0010*/ 	.word	0x00000000
	.align		4
        /*0014*/ 	.word	0xfffffffd
	.align		4
        /*0018*/ 	.word	0x00000000
	.align		4
        /*001c*/ 	.word	0xfffffffc


//--------------------- .text._Z3addPiS_S_i       --------------------------
	.section	.text._Z3addPiS_S_i,"ax",@progbits
	.align	128
        .global         _Z3addPiS_S_i
        .type           _Z3addPiS_S_i,@function
        .size           _Z3addPiS_S_i,(.L_x_1 - _Z3addPiS_S_i)
        .other          _Z3addPiS_S_i,@"STO_CUDA_ENTRY STV_DEFAULT"
_Z3addPiS_S_i:
.text._Z3addPiS_S_i:
[----:B------:R-:W-:Y:S01]  /*0000*/  LDC R1, c[0x0][0x37c] ;  /* 0x0000df00ff017b82 */ /* 0x000fe20000000800 */
[----:B------:R-:W0:Y:S07]  /*0010*/  S2R R9, SR_TID.X ;  /* 0x0000000000097919 */ /* 0x000e2e0000002100 */
[----:B------:R-:W0:Y:S01]  /*0020*/  S2UR UR4, SR_CTAID.X ;  /* 0x00000000000479c3 */ /* 0x000e220000002500 */
[----:B------:R-:W1:Y:S07]  /*0030*/  LDCU UR5, c[0x0][0x398] ;  /* 0x00007300ff0577ac */ /* 0x000e6e0008000800 */
[----:B------:R-:W0:Y:S02]  /*0040*/  LDC R0, c[0x0][0x360] ;  /* 0x0000d800ff007b82 */ /* 0x000e240000000800 */
[----:B0-----:R-:W-:-:S05]  /*0050*/  IMAD R9, R0, UR4, R9 ;  /* 0x0000000400097c24 */ /* 0x001fca000f8e0209 */
[----:B-1----:R-:W-:-:S13]  /*0060*/  ISETP.GE.AND P0, PT, R9, UR5, PT ;  /* 0x0000000509007c0c */ /* 0x002fda000bf06270 */
[----:B------:R-:W-:Y:S05]  /*0070*/  @P0 EXIT ;  /* 0x000000000000094d */ /* 0x000fea0003800000 */
[----:B------:R-:W0:Y:S01]  /*0080*/  LDC.64 R2, c[0x0][0x388] ;  /* 0x0000e200ff027b82 */ /* 0x000e220000000a00 */
[----:B------:R-:W1:Y:S07]  /*0090*/  LDCU.64 UR4, c[0x0][0x358] ;  /* 0x00006b00ff0477ac */ /* 0x000e6e0008000a00 */
[----:B------:R-:W2:Y:S08]  /*00a0*/  LDC.64 R4, c[0x0][0x390] ;  /* 0x0000e400ff047b82 */ /* 0x000eb00000000a00 */
[----:B------:R-:W3:Y:S01]  /*00b0*/  LDC.64 R6, c[0x0][0x380] ;  /* 0x0000e000ff067b82 */ /* 0x000ee20000000a00 */
[----:B0-----:R-:W-:-:S06]  /*00c0*/  IMAD.WIDE R2, R9, 0x4, R2 ;  /* 0x0000000409027825 */ /* 0x001fcc00078e0202 */
[----:B-1----:R-:W4:Y:S01]  /*00d0*/  LDG.E R2, desc[UR4][R2.64] ;  /* 0x0000000402027981 */ /* 0x002f22000c1e1900 */
[----:B--2---:R-:W-:-:S06]  /*00e0*/  IMAD.WIDE R4, R9, 0x4, R4 ;  /* 0x0000000409047825 */ /* 0x004fcc00078e0204 */
[----:B------:R-:W4:Y:S01]  /*00f0*/  LDG.E R5, desc[UR4][R4.64] ;  /* 0x0000000404057981 */ /* 0x000f22000c1e1900 */
[----:B---3--:R-:W-:Y:S01]  /*0100*/  IMAD.WIDE R6, R9, 0x4, R6 ;  /* 0x0000000409067825 */ /* 0x008fe200078e0206 */
[----:B----4-:R-:W-:-:S05]  /*0110*/  IADD3 R9, PT, PT, R2, R5, RZ ;  /* 0x0000000502097210 */ /* 0x010fca0007ffe0ff */
[----:B------:R-:W-:Y:S01]  /*0120*/  STG.E desc[UR4][R6.64], R9 ;  /* 0x0000000906007986 */ /* 0x000fe2000c101904 */
[----:B------:R-:W-:Y:S05]  /*0130*/  EXIT ;  /* 0x000000000000794d */ /* 0x000fea0003800000 */
.L_x_0:
[----:B------:R-:W-:-:S00]  /*0140*/  BRA `(.L_x_0) ;  /* 0xfffffffc00fc7947 */ /* 0x000fc0000383ffff */
[----:B------:R-:W-:-:S00]  /*0150*/  NOP ;  /* 0x0000000000007918 */ /* 0x000fc00000000000 */
        /* <DEDUP_REMOVED lines=10> */
.L_x_1:


//--------------------- .nv.shared.reserved.0     --------------------------
	.section	.nv.shared.reserved.0,"aw",@nobits
	.weak		__nv_reservedSMEM_offset_0_alias
	.size		__nv_reservedSMEM_offset_0_alias, 0, 64
	.other		__nv_reservedSMEM_offset_0_alias,@"STO_CUDA_RESERVED_SHARED STV_DEFAULT"
__nv_reservedSMEM_offset_0_alias:
	.zero		0
	.zero		64


//--------------------- .nv.constant0._Z3addPiS_S_i --------------------------
	.section	.nv.constant0._Z3addPiS_S_i,"a",@progbits
	.sectionflags	@""
	.align	4
.nv.constant0._Z3addPiS_S_i:
	.zero		924


//--------------------- SYMBOLS --------------------------

	.type		.nv.reservedSmem.offset0,@object
	.size		.nv.reservedSmem.offset0,0x4
